//
// Generated by NVIDIA NVVM Compiler
//
// Compiler Build ID: CL-36424714
// Cuda compilation tools, release 13.0, V13.0.88
// Based on NVVM 20.0.0
//

.version 9.0
.target sm_100
.address_size 64

	// .globl	_Z7kernelAv
.extern .func  (.param .b32 func_retval0) vprintf
(
	.param .b64 vprintf_param_0,
	.param .b64 vprintf_param_1
)
;
.global .align 1 .b8 $str[22] = {72, 101, 108, 108, 111, 44, 32, 102, 114, 111, 109, 32, 116, 104, 101, 32, 71, 80, 85, 33, 10};

.visible .entry _Z7kernelAv()
{
	.reg .b32 	%r<3>;
	.reg .b64 	%rd<3>;

	mov.u64 	%rd1, $str;
	cvta.global.u64 	%rd2, %rd1;
	{ // callseq 0, 0
	.param .b64 param0;
	st.param.b64 	[param0], %rd2;
	.param .b64 param1;
	st.param.b64 	[param1], 0;
	.param .b32 retval0;
	call.uni (retval0), 
	vprintf, 
	(
	param0, 
	param1
	);
	ld.param.b32 	%r1, [retval0];
	} // callseq 0
	ret;

}
	// .globl	_Z13cudaMatrixAddPfS_S_ii
.visible .entry _Z13cudaMatrixAddPfS_S_ii(
	.param .u64 .ptr .align 1 _Z13cudaMatrixAddPfS_S_ii_param_0,
	.param .u64 .ptr .align 1 _Z13cudaMatrixAddPfS_S_ii_param_1,
	.param .u64 .ptr .align 1 _Z13cudaMatrixAddPfS_S_ii_param_2,
	.param .u32 _Z13cudaMatrixAddPfS_S_ii_param_3,
	.param .u32 _Z13cudaMatrixAddPfS_S_ii_param_4
)
{
	.reg .pred 	%p<4>;
	.reg .b32 	%r<14>;
	.reg .b32 	%f<4>;
	.reg .b64 	%rd<11>;

	ld.param.u64 	%rd1, [_Z13cudaMatrixAddPfS_S_ii_param_0];
	ld.param.u64 	%rd2, [_Z13cudaMatrixAddPfS_S_ii_param_1];
	ld.param.u64 	%rd3, [_Z13cudaMatrixAddPfS_S_ii_param_2];
	ld.param.u32 	%r4, [_Z13cudaMatrixAddPfS_S_ii_param_3];
	ld.param.u32 	%r5, [_Z13cudaMatrixAddPfS_S_ii_param_4];
	mov.u32 	%r6, %ctaid.x;
	mov.u32 	%r7, %ntid.x;
	mov.u32 	%r8, %tid.x;
	mad.lo.s32 	%r1, %r6, %r7, %r8;
	mov.u32 	%r9, %ctaid.y;
	mov.u32 	%r10, %ntid.y;
	mov.u32 	%r11, %tid.y;
	mad.lo.s32 	%r12, %r9, %r10, %r11;
	setp.ge.s32 	%p1, %r1, %r4;
	setp.ge.s32 	%p2, %r12, %r5;
	or.pred  	%p3, %p1, %p2;
	@%p3 bra 	$L__BB1_2;
	cvta.to.global.u64 	%rd4, %rd1;
	cvta.to.global.u64 	%rd5, %rd2;
	cvta.to.global.u64 	%rd6, %rd3;
	mad.lo.s32 	%r13, %r5, %r1, %r12;
	mul.wide.s32 	%rd7, %r13, 4;
	add.s64 	%rd8, %rd4, %rd7;
	ld.global.f32 	%f1, [%rd8];
	add.s64 	%rd9, %rd5, %rd7;
	ld.global.f32 	%f2, [%rd9];
	add.f32 	%f3, %f1, %f2;
	add.s64 	%rd10, %rd6, %rd7;
	st.global.f32 	[%rd10], %f3;
$L__BB1_2:
	ret;

}
	// .globl	_Z13cudaMatrixAddPfS_S_i
.visible .entry _Z13cudaMatrixAddPfS_S_i(
	.param .u64 .ptr .align 1 _Z13cudaMatrixAddPfS_S_i_param_0,
	.param .u64 .ptr .align 1 _Z13cudaMatrixAddPfS_S_i_param_1,
	.param .u64 .ptr .align 1 _Z13cudaMatrixAddPfS_S_i_param_2,
	.param .u32 _Z13cudaMatrixAddPfS_S_i_param_3
)
{
	.reg .pred 	%p<2>;
	.reg .b32 	%r<14>;
	.reg .b32 	%f<4>;
	.reg .b64 	%rd<11>;

	ld.param.u64 	%rd1, [_Z13cudaMatrixAddPfS_S_i_param_0];
	ld.param.u64 	%rd2, [_Z13cudaMatrixAddPfS_S_i_param_1];
	ld.param.u64 	%rd3, [_Z13cudaMatrixAddPfS_S_i_param_2];
	ld.param.u32 	%r4, [_Z13cudaMatrixAddPfS_S_i_param_3];
	mov.u32 	%r5, %ctaid.x;
	mov.u32 	%r6, %ntid.x;
	mov.u32 	%r7, %tid.x;
	mad.lo.s32 	%r1, %r5, %r6, %r7;
	mov.u32 	%r8, %ctaid.y;
	mov.u32 	%r9, %ntid.y;
	mov.u32 	%r10, %tid.y;
	mad.lo.s32 	%r11, %r8, %r9, %r10;
	max.s32 	%r12, %r1, %r11;
	setp.ge.s32 	%p1, %r12, %r4;
	@%p1 bra 	$L__BB2_2;
	cvta.to.global.u64 	%rd4, %rd1;
	cvta.to.global.u64 	%rd5, %rd2;
	cvta.to.global.u64 	%rd6, %rd3;
	mad.lo.s32 	%r13, %r4, %r1, %r11;
	mul.wide.s32 	%rd7, %r13, 4;
	add.s64 	%rd8, %rd4, %rd7;
	ld.global.f32 	%f1, [%rd8];
	add.s64 	%rd9, %rd5, %rd7;
	ld.global.f32 	%f2, [%rd9];
	add.f32 	%f3, %f1, %f2;
	add.s64 	%rd10, %rd6, %rd7;
	st.global.f32 	[%rd10], %f3;
$L__BB2_2:
	ret;

}


// ===== COMPILED SASS (sm_100) =====

	.target	sm_100

	.elftype	@"ET_EXEC"


//--------------------- .note.nv.tkinfo           --------------------------
	.section	.note.nv.tkinfo,"",@"SHT_NOTE"
	.sectionflags	@"SHF_NOTE_NV_TKINFO"
	.tkinfo
        /*0018*/ 	.word	0x00000002
        /*0030*/ 	.string	""
        /*0030*/ 	.string	"ptxas"
        /*0030*/ 	.string	"Cuda compilation tools, release 13.0, V13.0.88"
        /*0030*/ 	.string	"Build cuda_13.0.r13.0/compiler.36424714_0"
        /*0030*/ 	.string	"-arch sm_100 -m 64 "



//--------------------- .note.nv.cuinfo           --------------------------
	.section	.note.nv.cuinfo,"",@"SHT_NOTE"
	.sectionflags	@"SHF_NOTE_NV_CUINFO"
        /*0018*/ 	.short	0x0002
        /*001a*/ 	.short	0x0064
        /*001c*/ 	.short	0x0082
	.zero		2


//--------------------- .nv.info                  --------------------------
	.section	.nv.info,"",@"SHT_CUDA_INFO"
	.align	4


	//----- nvinfo : EIATTR_REGCOUNT
	.align		4
        /*0000*/ 	.byte	0x04, 0x2f
        /*0002*/ 	.short	(.L_2 - .L_1)
	.align		4
.L_1:
        /*0004*/ 	.word	index@(_Z7kernelAv)
        /*0008*/ 	.word	0x00000018


	//----- nvinfo : EIATTR_FRAME_SIZE
	.align		4
.L_2:
        /*000c*/ 	.byte	0x04, 0x11
        /*000e*/ 	.short	(.L_4 - .L_3)
	.align		4
.L_3:
        /*0010*/ 	.word	index@(_Z7kernelAv)
        /*0014*/ 	.word	0x00000000


	//----- nvinfo : EIATTR_REGCOUNT
	.align		4
.L_4:
        /*0018*/ 	.byte	0x04, 0x2f
        /*001a*/ 	.short	(.L_6 - .L_5)
	.align		4
.L_5:
        /*001c*/ 	.word	index@(_Z13cudaMatrixAddPfS_S_ii)
        /*0020*/ 	.word	0x0000000c


	//----- nvinfo : EIATTR_FRAME_SIZE
	.align		4
.L_6:
        /*0024*/ 	.byte	0x04, 0x11
        /*0026*/ 	.short	(.L_8 - .L_7)
	.align		4
.L_7:
        /*0028*/ 	.word	index@(_Z13cudaMatrixAddPfS_S_ii)
        /*002c*/ 	.word	0x00000000


	//----- nvinfo : EIATTR_REGCOUNT
	.align		4
.L_8:
        /*0030*/ 	.byte	0x04, 0x2f
        /*0032*/ 	.short	(.L_10 - .L_9)
	.align		4
.L_9:
        /*0034*/ 	.word	index@(_Z13cudaMatrixAddPfS_S_i)
        /*0038*/ 	.word	0x0000000c


	//----- nvinfo : EIATTR_FRAME_SIZE
	.align		4
.L_10:
        /*003c*/ 	.byte	0x04, 0x11
        /*003e*/ 	.short	(.L_12 - .L_11)
	.align		4
.L_11:
        /*0040*/ 	.word	index@(_Z13cudaMatrixAddPfS_S_i)
        /*0044*/ 	.word	0x00000000


	//----- nvinfo : EIATTR_MIN_STACK_SIZE
	.align		4
.L_12:
        /*0048*/ 	.byte	0x04, 0x12
        /*004a*/ 	.short	(.L_14 - .L_13)
	.align		4
.L_13:
        /*004c*/ 	.word	index@(_Z13cudaMatrixAddPfS_S_i)
        /*0050*/ 	.word	0x00000000


	//----- nvinfo : EIATTR_MIN_STACK_SIZE
	.align		4
.L_14:
        /*0054*/ 	.byte	0x04, 0x12
        /*0056*/ 	.short	(.L_16 - .L_15)
	.align		4
.L_15:
        /*0058*/ 	.word	index@(_Z13cudaMatrixAddPfS_S_ii)
        /*005c*/ 	.word	0x00000000


	//----- nvinfo : EIATTR_MIN_STACK_SIZE
	.align		4
.L_16:
        /*0060*/ 	.byte	0x04, 0x12
        /*0062*/ 	.short	(.L_18 - .L_17)
	.align		4
.L_17:
        /*0064*/ 	.word	index@(_Z7kernelAv)
        /*0068*/ 	.word	0x00000000
.L_18:


//--------------------- .nv.compat                --------------------------
	.section	.nv.compat,"",@"SHT_CUDA_COMPAT_INFO"
	.align	4
        /*0000*/ 	.byte	0x02, 0x09, 0x00, 0x00, 0x02, 0x02, 0x01, 0x00, 0x02, 0x05, 0x05, 0x00, 0x03, 0x07, 0x01, 0x01
        /*0010*/ 	.byte	0x02, 0x03, 0x00, 0x00, 0x02, 0x06, 0x01, 0x00, 0x04, 0x0b, 0x08, 0x00, 0x09, 0x00, 0x00, 0x00
        /*0020*/ 	.byte	0x00, 0x00, 0x00, 0x00


//--------------------- .nv.info._Z13cudaMatrixAddPfS_S_i --------------------------
	.section	.nv.info._Z13cudaMatrixAddPfS_S_i,"",@"SHT_CUDA_INFO"
	.sectionflags	@""
	.align	4


	//----- nvinfo : EIATTR_CUDA_API_VERSION
	.align		4
        /*0000*/ 	.byte	0x04, 0x37
        /*0002*/ 	.short	(.L_20 - .L_19)
.L_19:
        /*0004*/ 	.word	0x00000082


	//----- nvinfo : EIATTR_KPARAM_INFO
	.align		4
.L_20:
        /*0008*/ 	.byte	0x04, 0x17
        /*000a*/ 	.short	(.L_22 - .L_21)
.L_21:
        /*000c*/ 	.word	0x00000000
        /*0010*/ 	.short	0x0003
        /*0012*/ 	.short	0x0018
        /*0014*/ 	.byte	0x00, 0xf0, 0x11, 0x00


	//----- nvinfo : EIATTR_KPARAM_INFO
	.align		4
.L_22:
        /*0018*/ 	.byte	0x04, 0x17
        /*001a*/ 	.short	(.L_24 - .L_23)
.L_23:
        /*001c*/ 	.word	0x00000000
        /*0020*/ 	.short	0x0002
        /*0022*/ 	.short	0x0010
        /*0024*/ 	.byte	0x00, 0xf5, 0x21, 0x00


	//----- nvinfo : EIATTR_KPARAM_INFO
	.align		4
.L_24:
        /*0028*/ 	.byte	0x04, 0x17
        /*002a*/ 	.short	(.L_26 - .L_25)
.L_25:
        /*002c*/ 	.word	0x00000000
        /*0030*/ 	.short	0x0001
        /*0032*/ 	.short	0x0008
        /*0034*/ 	.byte	0x00, 0xf5, 0x21, 0x00


	//----- nvinfo : EIATTR_KPARAM_INFO
	.align		4
.L_26:
        /*0038*/ 	.byte	0x04, 0x17
        /*003a*/ 	.short	(.L_28 - .L_27)
.L_27:
        /*003c*/ 	.word	0x00000000
        /*0040*/ 	.short	0x0000
        /*0042*/ 	.short	0x0000
        /*0044*/ 	.byte	0x00, 0xf5, 0x21, 0x00


	//----- nvinfo : EIATTR_SPARSE_MMA_MASK
	.align		4
.L_28:
        /*0048*/ 	.byte	0x03, 0x50
        /*004a*/ 	.short	0x0000


	//----- nvinfo : EIATTR_MAXREG_COUNT
	.align		4
        /*004c*/ 	.byte	0x03, 0x1b
        /*004e*/ 	.short	0x00ff


	//----- nvinfo : EIATTR_MERCURY_ISA_VERSION
	.align		4
        /*0050*/ 	.byte	0x03, 0x5f
        /*0052*/ 	.short	0x0101


	//----- nvinfo : EIATTR_VRC_CTA_INIT_COUNT
	.align		4
        /*0054*/ 	.byte	0x02, 0x4a
	.zero		1
	.zero		1


	//----- nvinfo : EIATTR_EXIT_INSTR_OFFSETS
	.align		4
        /*0058*/ 	.byte	0x04, 0x1c
        /*005a*/ 	.short	(.L_30 - .L_29)


	//   ....[0]....
.L_29:
        /*005c*/ 	.word	0x000000c0


	//   ....[1]....
        /*0060*/ 	.word	0x00000190


	//----- nvinfo : EIATTR_CBANK_PARAM_SIZE
	.align		4
.L_30:
        /*0064*/ 	.byte	0x03, 0x19
        /*0066*/ 	.short	0x001c


	//----- nvinfo : EIATTR_PARAM_CBANK
	.align		4
        /*0068*/ 	.byte	0x04, 0x0a
        /*006a*/ 	.short	(.L_32 - .L_31)
	.align		4
.L_31:
        /*006c*/ 	.word	index@(.nv.constant0._Z13cudaMatrixAddPfS_S_i)
        /*0070*/ 	.short	0x0380
        /*0072*/ 	.short	0x001c


	//----- nvinfo : EIATTR_SW_WAR
	.align		4
.L_32:
        /*0074*/ 	.byte	0x04, 0x36
        /*0076*/ 	.short	(.L_34 - .L_33)
.L_33:
        /*0078*/ 	.word	0x00000008
.L_34:


//--------------------- .nv.info._Z13cudaMatrixAddPfS_S_ii --------------------------
	.section	.nv.info._Z13cudaMatrixAddPfS_S_ii,"",@"SHT_CUDA_INFO"
	.sectionflags	@""
	.align	4


	//----- nvinfo : EIATTR_CUDA_API_VERSION
	.align		4
        /*0000*/ 	.byte	0x04, 0x37
        /*0002*/ 	.short	(.L_36 - .L_35)
.L_35:
        /*0004*/ 	.word	0x00000082


	//----- nvinfo : EIATTR_KPARAM_INFO
	.align		4
.L_36:
        /*0008*/ 	.byte	0x04, 0x17
        /*000a*/ 	.short	(.L_38 - .L_37)
.L_37:
        /*000c*/ 	.word	0x00000000
        /*0010*/ 	.short	0x0004
        /*0012*/ 	.short	0x001c
        /*0014*/ 	.byte	0x00, 0xf0, 0x11, 0x00


	//----- nvinfo : EIATTR_KPARAM_INFO
	.align		4
.L_38:
        /*0018*/ 	.byte	0x04, 0x17
        /*001a*/ 	.short	(.L_40 - .L_39)
.L_39:
        /*001c*/ 	.word	0x00000000
        /*0020*/ 	.short	0x0003
        /*0022*/ 	.short	0x0018
        /*0024*/ 	.byte	0x00, 0xf0, 0x11, 0x00


	//----- nvinfo : EIATTR_KPARAM_INFO
	.align		4
.L_40:
        /*0028*/ 	.byte	0x04, 0x17
        /*002a*/ 	.short	(.L_42 - .L_41)
.L_41:
        /*002c*/ 	.word	0x00000000
        /*0030*/ 	.short	0x0002
        /*0032*/ 	.short	0x0010
        /*0034*/ 	.byte	0x00, 0xf5, 0x21, 0x00


	//----- nvinfo : EIATTR_KPARAM_INFO
	.align		4
.L_42:
        /*0038*/ 	.byte	0x04, 0x17
        /*003a*/ 	.short	(.L_44 - .L_43)
.L_43:
        /*003c*/ 	.word	0x00000000
        /*0040*/ 	.short	0x0001
        /*0042*/ 	.short	0x0008
        /*0044*/ 	.byte	0x00, 0xf5, 0x21, 0x00


	//----- nvinfo : EIATTR_KPARAM_INFO
	.align		4
.L_44:
        /*0048*/ 	.byte	0x04, 0x17
        /*004a*/ 	.short	(.L_46 - .L_45)
.L_45:
        /*004c*/ 	.word	0x00000000
        /*0050*/ 	.short	0x0000
        /*0052*/ 	.short	0x0000
        /*0054*/ 	.byte	0x00, 0xf5, 0x21, 0x00


	//----- nvinfo : EIATTR_SPARSE_MMA_MASK
	.align		4
.L_46:
        /*0058*/ 	.byte	0x03, 0x50
        /*005a*/ 	.short	0x0000


	//----- nvinfo : EIATTR_MAXREG_COUNT
	.align		4
        /*005c*/ 	.byte	0x03, 0x1b
        /*005e*/ 	.short	0x00ff


	//----- nvinfo : EIATTR_MERCURY_ISA_VERSION
	.align		4
        /*0060*/ 	.byte	0x03, 0x5f
        /*0062*/ 	.short	0x0101


	//----- nvinfo : EIATTR_VRC_CTA_INIT_COUNT
	.align		4
        /*0064*/ 	.byte	0x02, 0x4a
	.zero		1
	.zero		1


	//----- nvinfo : EIATTR_EXIT_INSTR_OFFSETS
	.align		4
        /*0068*/ 	.byte	0x04, 0x1c
        /*006a*/ 	.short	(.L_48 - .L_47)


	//   ....[0]....
.L_47:
        /*006c*/ 	.word	0x000000c0


	//   ....[1]....
        /*0070*/ 	.word	0x00000190


	//----- nvinfo : EIATTR_CBANK_PARAM_SIZE
	.align		4
.L_48:
        /*0074*/ 	.byte	0x03, 0x19
        /*0076*/ 	.short	0x0020


	//----- nvinfo : EIATTR_PARAM_CBANK
	.align		4
        /*0078*/ 	.byte	0x04, 0x0a
        /*007a*/ 	.short	(.L_50 - .L_49)
	.align		4
.L_49:
        /*007c*/ 	.word	index@(.nv.constant0._Z13cudaMatrixAddPfS_S_ii)
        /*0080*/ 	.short	0x0380
        /*0082*/ 	.short	0x0020


	//----- nvinfo : EIATTR_SW_WAR
	.align		4
.L_50:
        /*0084*/ 	.byte	0x04, 0x36
        /*0086*/ 	.short	(.L_52 - .L_51)
.L_51:
        /*0088*/ 	.word	0x00000008
.L_52:


//--------------------- .nv.info._Z7kernelAv      --------------------------
	.section	.nv.info._Z7kernelAv,"",@"SHT_CUDA_INFO"
	.sectionflags	@""
	.align	4


	//----- nvinfo : EIATTR_CUDA_API_VERSION
	.align		4
        /*0000*/ 	.byte	0x04, 0x37
        /*0002*/ 	.short	(.L_54 - .L_53)
.L_53:
        /*0004*/ 	.word	0x00000082


	//----- nvinfo : EIATTR_SPARSE_MMA_MASK
	.align		4
.L_54:
        /*0008*/ 	.byte	0x03, 0x50
        /*000a*/ 	.short	0x0000


	//----- nvinfo : EIATTR_MAXREG_COUNT
	.align		4
        /*000c*/ 	.byte	0x03, 0x1b
        /*000e*/ 	.short	0x00ff


	//----- nvinfo : EIATTR_EXTERNS
	.align		4
        /*0010*/ 	.byte	0x04, 0x0f
        /*0012*/ 	.short	(.L_56 - .L_55)


	//   ....[0]....
	.align		4
.L_55:
        /*0014*/ 	.word	index@(vprintf)


	//----- nvinfo : EIATTR_MERCURY_ISA_VERSION
	.align		4
.L_56:
        /*0018*/ 	.byte	0x03, 0x5f
        /*001a*/ 	.short	0x0101


	//----- nvinfo : EIATTR_VRC_CTA_INIT_COUNT
	.align		4
        /*001c*/ 	.byte	0x02, 0x4a
	.zero		1
	.zero		1


	//----- nvinfo : EIATTR_SYSCALL_OFFSETS
	.align		4
        /*0020*/ 	.byte	0x04, 0x46
        /*0022*/ 	.short	(.L_58 - .L_57)


	//   ....[0]....
.L_57:
        /*0024*/ 	.word	0x00000080


	//----- nvinfo : EIATTR_EXIT_INSTR_OFFSETS
	.align		4
.L_58:
        /*0028*/ 	.byte	0x04, 0x1c
        /*002a*/ 	.short	(.L_60 - .L_59)


	//   ....[0]....
.L_59:
        /*002c*/ 	.word	0x00000090


	//----- nvinfo : EIATTR_SW_WAR
	.align		4
.L_60:
        /*0030*/ 	.byte	0x04, 0x36
        /*0032*/ 	.short	(.L_62 - .L_61)
.L_61:
        /*0034*/ 	.word	0x00000008
.L_62:


//--------------------- .nv.callgraph             --------------------------
	.section	.nv.callgraph,"",@"SHT_CUDA_CALLGRAPH"
	.align	4
	.sectionentsize	8
	.align		4
        /*0000*/ 	.word	0x00000000
	.align		4
        /*0004*/ 	.word	0xffffffff
	.align		4
        /*0008*/ 	.word	index@(_Z7kernelAv)
	.align		4
        /*000c*/ 	.word	index@(vprintf)
	.align		4
        /*0010*/ 	.word	0x00000000
	.align		4
        /*0014*/ 	.word	0xfffffffe
	.align		4
        /*0018*/ 	.word	0x00000000
	.align		4
        /*001c*/ 	.word	0xfffffffd
	.align		4
        /*0020*/ 	.word	0x00000000
	.align		4
        /*0024*/ 	.word	0xfffffffc


//--------------------- .nv.constant4             --------------------------
	.section	.nv.constant4,"a",@progbits
	.align	8
	.align		8
.nv.constant4:
        /*0000*/ 	.dword	$str
	.align		8
        /*0008*/ 	.dword	vprintf


//--------------------- .text._Z13cudaMatrixAddPfS_S_i --------------------------
	.section	.text._Z13cudaMatrixAddPfS_S_i,"ax",@progbits
	.align	128
        .global         _Z13cudaMatrixAddPfS_S_i
        .type           _Z13cudaMatrixAddPfS_S_i,@function
        .size           _Z13cudaMatrixAddPfS_S_i,(.L_x_4 - _Z13cudaMatrixAddPfS_S_i)
        .other          _Z13cudaMatrixAddPfS_S_i,@"STO_CUDA_ENTRY STV_DEFAULT"
_Z13cudaMatrixAddPfS_S_i:
.text._Z13cudaMatrixAddPfS_S_i:
[----:B------:R-:W-:Y:S01]  /*0000*/  LDC R1, c[0x0][0x37c] ;  /* 0x0000df00ff017b82 */ /* 0x000fe20000000800 */
[----:B------:R-:W0:Y:S07]  /*0010*/  S2R R3, SR_TID.X ;  /* 0x0000000000037919 */ /* 0x000e2e0000002100 */
[----:B------:R-:W0:Y:S01]  /*0020*/  LDC R0, c[0x0][0x360] ;  /* 0x0000d800ff007b82 */ /* 0x000e220000000800 */
[----:B------:R-:W1:Y:S01]  /*0030*/  LDCU UR6, c[0x0][0x398] ;  /* 0x00007300ff0677ac */ /* 0x000e620008000800 */
[----:B------:R-:W2:Y:S06]  /*0040*/  S2R R2, SR_TID.Y ;  /* 0x0000000000027919 */ /* 0x000eac0000002200 */
[----:B------:R-:W0:Y:S08]  /*0050*/  S2UR UR4, SR_CTAID.X ;  /* 0x00000000000479c3 */ /* 0x000e300000002500 */
[----:B------:R-:W2:Y:S08]  /*0060*/  S2UR UR5, SR_CTAID.Y ;  /* 0x00000000000579c3 */ /* 0x000eb00000002600 */
[----:B------:R-:W2:Y:S01]  /*0070*/  LDC R7, c[0x0][0x364] ;  /* 0x0000d900ff077b82 */ /* 0x000ea20000000800 */
[----:B0-----:R-:W-:-:S02]  /*0080*/  IMAD R0, R0, UR4, R3 ;  /* 0x0000000400007c24 */ /* 0x001fc4000f8e0203 */
[----:B--2---:R-:W-:-:S05]  /*0090*/  IMAD R7, R7, UR5, R2 ;  /* 0x0000000507077c24 */ /* 0x004fca000f8e0202 */
[----:B------:R-:W-:-:S04]  /*00a0*/  VIMNMX R2, PT, PT, R0, R7, !PT ;  /* 0x0000000700027248 */ /* 0x000fc80007fe0100 */
[----:B-1----:R-:W-:-:S13]  /*00b0*/  ISETP.GE.AND P0, PT, R2, UR6, PT ;  /* 0x0000000602007c0c */ /* 0x002fda000bf06270 */
[----:B------:R-:W-:Y:S05]  /*00c0*/  @P0 EXIT ;  /* 0x000000000000094d */ /* 0x000fea0003800000 */
[----:B------:R-:W0:Y:S01]  /*00d0*/  LDC.64 R2, c[0x0][0x380] ;  /* 0x0000e000ff027b82 */ /* 0x000e220000000a00 */
[----:B------:R-:W1:Y:S01]  /*00e0*/  LDCU.64 UR4, c[0x0][0x358] ;  /* 0x00006b00ff0477ac */ /* 0x000e620008000a00 */
[----:B------:R-:W-:-:S06]  /*00f0*/  IMAD R9, R0, UR6, R7 ;  /* 0x0000000600097c24 */ /* 0x000fcc000f8e0207 */
[----:B------:R-:W2:Y:S08]  /*0100*/  LDC.64 R4, c[0x0][0x388] ;  /* 0x0000e200ff047b82 */ /* 0x000eb00000000a00 */
[----:B------:R-:W3:Y:S01]  /*0110*/  LDC.64 R6, c[0x0][0x390] ;  /* 0x0000e400ff067b82 */ /* 0x000ee20000000a00 */
[----:B0-----:R-:W-:-:S06]  /*0120*/  IMAD.WIDE R2, R9, 0x4, R2 ;  /* 0x0000000409027825 */ /* 0x001fcc00078e0202 */
[----:B-1----:R-:W4:Y:S01]  /*0130*/  LDG.E R2, desc[UR4][R2.64] ;  /* 0x0000000402027981 */ /* 0x002f22000c1e1900 */
[----:B--2---:R-:W-:-:S06]  /*0140*/  IMAD.WIDE R4, R9, 0x4, R4 ;  /* 0x0000000409047825 */ /* 0x004fcc00078e0204 */
[----:B------:R-:W4:Y:S01]  /*0150*/  LDG.E R5, desc[UR4][R4.64] ;  /* 0x0000000404057981 */ /* 0x000f22000c1e1900 */
[----:B---3--:R-:W-:-:S04]  /*0160*/  IMAD.WIDE R6, R9, 0x4, R6 ;  /* 0x0000000409067825 */ /* 0x008fc800078e0206 */
[----:B----4-:R-:W-:-:S05]  /*0170*/  FADD R9, R2, R5 ;  /* 0x0000000502097221 */ /* 0x010fca0000000000 */
[----:B------:R-:W-:Y:S01]  /*0180*/  STG.E desc[UR4][R6.64], R9 ;  /* 0x0000000906007986 */ /* 0x000fe2000c101904 */
[----:B------:R-:W-:Y:S05]  /*0190*/  EXIT ;  /* 0x000000000000794d */ /* 0x000fea0003800000 */
.L_x_0:
[----:B------:R-:W-:-:S00]  /*01a0*/  BRA `(.L_x_0) ;  /* 0xfffffffc00fc7947 */ /* 0x000fc0000383ffff */
[----:B------:R-:W-:-:S00]  /*01b0*/  NOP ;  /* 0x0000000000007918 */ /* 0x000fc00000000000 */
        /* <DEDUP_REMOVED lines=12> */
.L_x_4:


//--------------------- .text._Z13cudaMatrixAddPfS_S_ii --------------------------
	.section	.text._Z13cudaMatrixAddPfS_S_ii,"ax",@progbits
	.align	128
        .global         _Z13cudaMatrixAddPfS_S_ii
        .type           _Z13cudaMatrixAddPfS_S_ii,@function
        .size           _Z13cudaMatrixAddPfS_S_ii,(.L_x_5 - _Z13cudaMatrixAddPfS_S_ii)
        .other          _Z13cudaMatrixAddPfS_S_ii,@"STO_CUDA_ENTRY STV_DEFAULT"
_Z13cudaMatrixAddPfS_S_ii:
.text._Z13cudaMatrixAddPfS_S_ii:
[----:B------:R-:W-:Y:S01]  /*0000*/  LDC R1, c[0x0][0x37c] ;  /* 0x0000df00ff017b82 */ /* 0x000fe20000000800 */
[----:B------:R-:W0:Y:S07]  /*0010*/  S2R R2, SR_TID.Y ;  /* 0x0000000000027919 */ /* 0x000e2e0000002200 */
[----:B------:R-:W1:Y:S01]  /*0020*/  LDC R0, c[0x0][0x360] ;  /* 0x0000d800ff007b82 */ /* 0x000e620000000800 */
[----:B------:R-:W2:Y:S01]  /*0030*/  LDCU.64 UR6, c[0x0][0x398] ;  /* 0x00007300ff0677ac */ /* 0x000ea20008000a00 */
[----:B------:R-:W1:Y:S06]  /*0040*/  S2R R3, SR_TID.X ;  /* 0x0000000000037919 */ /* 0x000e6c0000002100 */
[----:B------:R-:W0:Y:S08]  /*0050*/  S2UR UR5, SR_CTAID.Y ;  /* 0x00000000000579c3 */ /* 0x000e300000002600 */
[----:B------:R-:W0:Y:S08]  /*0060*/  LDC R7, c[0x0][0x364] ;  /* 0x0000d900ff077b82 */ /* 0x000e300000000800 */
[----:B------:R-:W1:Y:S01]  /*0070*/  S2UR UR4, SR_CTAID.X ;  /* 0x00000000000479c3 */ /* 0x000e620000002500 */
[----:B0-----:R-:W-:-:S05]  /*0080*/  IMAD R7, R7, UR5, R2 ;  /* 0x0000000507077c24 */ /* 0x001fca000f8e0202 */
[----:B--2---:R-:W-:Y:S01]  /*0090*/  ISETP.GE.AND P0, PT, R7, UR7, PT ;  /* 0x0000000707007c0c */ /* 0x004fe2000bf06270 */
[----:B-1----:R-:W-:-:S05]  /*00a0*/  IMAD R0, R0, UR4, R3 ;  /* 0x0000000400007c24 */ /* 0x002fca000f8e0203 */
[----:B------:R-:W-:-:S13]  /*00b0*/  ISETP.GE.OR P0, PT, R0, UR6, P0 ;  /* 0x0000000600007c0c */ /* 0x000fda0008706670 */
        /* <DEDUP_REMOVED lines=14> */
.L_x_1:
        /* <DEDUP_REMOVED lines=14> */
.L_x_5:


//--------------------- .text._Z7kernelAv         --------------------------
	.section	.text._Z7kernelAv,"ax",@progbits
	.align	128
        .global         _Z7kernelAv
        .type           _Z7kernelAv,@function
        .size           _Z7kernelAv,(.L_x_6 - _Z7kernelAv)
        .other          _Z7kernelAv,@"STO_CUDA_ENTRY STV_DEFAULT"
_Z7kernelAv:
.text._Z7kernelAv:
[----:B------:R-:W0:Y:S01]  /*0000*/  LDC R1, c[0x0][0x37c] ;  /* 0x0000df00ff017b82 */ /* 0x000e220000000800 */
[----:B------:R-:W-:Y:S01]  /*0010*/  MOV R0, 0x8 ;  /* 0x0000000800007802 */ /* 0x000fe20000000f00 */
[----:B------:R-:W1:Y:S01]  /*0020*/  LDCU.64 UR4, c[0x4][URZ] ;  /* 0x01000000ff0477ac */ /* 0x000e620008000a00 */
[----:B------:R-:W-:-:S05]  /*0030*/  CS2R R6, SRZ ;  /* 0x0000000000067805 */ /* 0x000fca000001ff00 */
[----:B------:R2:W3:Y:S01]  /*0040*/  LDC.64 R2, c[0x4][R0] ;  /* 0x0100000000027b82 */ /* 0x0004e20000000a00 */
[----:B-1----:R-:W-:Y:S02]  /*0050*/  IMAD.U32 R4, RZ, RZ, UR4 ;  /* 0x00000004ff047e24 */ /* 0x002fe4000f8e00ff */
[----:B--2---:R-:W-:-:S07]  /*0060*/  IMAD.U32 R5, RZ, RZ, UR5 ;  /* 0x00000005ff057e24 */ /* 0x004fce000f8e00ff */
[----:B------:R-:W-:-:S07]  /*0070*/  LEPC R20, `(.L_x_2) ;  /* 0x000000001014794e */ /* 0x000fce0000000000 */
[----:B0--3--:R-:W-:Y:S05]  /*0080*/  CALL.ABS.NOINC R2 ;  /* 0x0000000002007343 */ /* 0x009fea0003c00000 */
.L_x_2:
[----:B------:R-:W-:Y:S05]  /*0090*/  EXIT ;  /* 0x000000000000794d */ /* 0x000fea0003800000 */
.L_x_3:
        /* <DEDUP_REMOVED lines=14> */
.L_x_6:


//--------------------- .nv.global.init           --------------------------
	.section	.nv.global.init,"aw",@progbits
.nv.global.init:
	.type		$str,@object
	.size		$str,(.L_0 - $str)
$str:
        /*0000*/ 	.byte	0x48, 0x65, 0x6c, 0x6c, 0x6f, 0x2c, 0x20, 0x66, 0x72, 0x6f, 0x6d, 0x20, 0x74, 0x68, 0x65, 0x20
        /*0010*/ 	.byte	0x47, 0x50, 0x55, 0x21, 0x0a, 0x00
.L_0:


//--------------------- .nv.shared.reserved.0     --------------------------
	.section	.nv.shared.reserved.0,"aw",@nobits
	.weak		__nv_reservedSMEM_offset_0_alias
	.size		__nv_reservedSMEM_offset_0_alias, 0, 64
	.other		__nv_reservedSMEM_offset_0_alias,@"STO_CUDA_RESERVED_SHARED STV_DEFAULT"
__nv_reservedSMEM_offset_0_alias:
	.zero		0
	.zero		64


//--------------------- .nv.constant0._Z13cudaMatrixAddPfS_S_i --------------------------
	.section	.nv.constant0._Z13cudaMatrixAddPfS_S_i,"a",@progbits
	.sectionflags	@""
	.align	4
.nv.constant0._Z13cudaMatrixAddPfS_S_i:
	.zero		924


//--------------------- .nv.constant0._Z13cudaMatrixAddPfS_S_ii --------------------------
	.section	.nv.constant0._Z13cudaMatrixAddPfS_S_ii,"a",@progbits
	.sectionflags	@""
	.align	4
.nv.constant0._Z13cudaMatrixAddPfS_S_ii:
	.zero		928


//--------------------- .nv.constant0._Z7kernelAv --------------------------
	.section	.nv.constant0._Z7kernelAv,"a",@progbits
	.sectionflags	@""
	.align	4
.nv.constant0._Z7kernelAv:
	.zero		896


//--------------------- SYMBOLS --------------------------

	.type		.nv.reservedSmem.offset0,@object
	.size		.nv.reservedSmem.offset0,0x4
	.type		vprintf,@function
